//
// Generated by NVIDIA NVVM Compiler
//
// Compiler Build ID: CL-36424714
// Cuda compilation tools, release 13.0, V13.0.88
// Based on NVVM 20.0.0
//

.version 9.0
.target sm_100
.address_size 64

	// .globl	_Z7multMatPiS_S_i
// _ZZ7multMatPiS_S_iE2sA has been demoted
// _ZZ7multMatPiS_S_iE2sB has been demoted

.visible .entry _Z7multMatPiS_S_i(
	.param .u64 .ptr .align 1 _Z7multMatPiS_S_i_param_0,
	.param .u64 .ptr .align 1 _Z7multMatPiS_S_i_param_1,
	.param .u64 .ptr .align 1 _Z7multMatPiS_S_i_param_2,
	.param .u32 _Z7multMatPiS_S_i_param_3
)
{
	.reg .pred 	%p<8>;
	.reg .b32 	%r<135>;
	.reg .b32 	%f<46>;
	.reg .b64 	%rd<29>;
	// demoted variable
	.shared .align 4 .b8 _ZZ7multMatPiS_S_iE2sA[16];
	// demoted variable
	.shared .align 4 .b8 _ZZ7multMatPiS_S_iE2sB[16];
	ld.param.u64 	%rd3, [_Z7multMatPiS_S_i_param_0];
	ld.param.u64 	%rd4, [_Z7multMatPiS_S_i_param_1];
	ld.param.u64 	%rd5, [_Z7multMatPiS_S_i_param_2];
	ld.param.u32 	%r35, [_Z7multMatPiS_S_i_param_3];
	cvta.to.global.u64 	%rd1, %rd5;
	cvta.to.global.u64 	%rd2, %rd4;
	mov.u32 	%r36, %ctaid.x;
	mov.u32 	%r37, %ctaid.y;
	mov.u32 	%r1, %tid.x;
	mov.u32 	%r2, %tid.y;
	shl.b32 	%r3, %r36, 1;
	add.s32 	%r4, %r3, %r1;
	shl.b32 	%r38, %r37, 1;
	add.s32 	%r39, %r38, %r2;
	max.s32 	%r40, %r4, %r39;
	setp.ge.s32 	%p1, %r40, %r35;
	@%p1 bra 	$L__BB0_11;
	shr.u32 	%r6, %r35, 1;
	setp.lt.u32 	%p2, %r35, 2;
	mov.f32 	%f45, 0f00000000;
	@%p2 bra 	$L__BB0_10;
	mad.lo.s32 	%r7, %r35, %r39, %r1;
	shl.b32 	%r42, %r2, 3;
	mov.u32 	%r43, _ZZ7multMatPiS_S_iE2sA;
	add.s32 	%r8, %r43, %r42;
	shl.b32 	%r44, %r1, 2;
	add.s32 	%r9, %r8, %r44;
	mov.u32 	%r45, _ZZ7multMatPiS_S_iE2sB;
	add.s32 	%r11, %r45, %r44;
	add.s32 	%r10, %r11, %r42;
	add.s32 	%r46, %r6, -1;
	setp.lt.u32 	%p3, %r46, 3;
	mov.f32 	%f45, 0f00000000;
	mov.b32 	%r134, 0;
	@%p3 bra 	$L__BB0_5;
	and.b32  	%r134, %r6, 1073741820;
	neg.s32 	%r132, %r134;
	add.s32 	%r49, %r2, 6;
	mad.lo.s32 	%r50, %r35, %r49, %r1;
	add.s32 	%r130, %r50, %r3;
	shl.b32 	%r14, %r35, 3;
	add.s32 	%r51, %r2, 4;
	mad.lo.s32 	%r52, %r35, %r51, %r1;
	add.s32 	%r129, %r52, %r3;
	add.s32 	%r53, %r2, 2;
	mad.lo.s32 	%r54, %r35, %r53, %r1;
	add.s32 	%r128, %r54, %r3;
	mad.lo.s32 	%r55, %r2, %r35, %r1;
	add.s32 	%r127, %r55, %r3;
	mov.f32 	%f45, 0f00000000;
	mov.u32 	%r131, %r7;
$L__BB0_4:
	.pragma "nounroll";
	mul.wide.s32 	%rd6, %r131, 4;
	add.s64 	%rd7, %rd2, %rd6;
	ld.global.u32 	%r56, [%rd7];
	st.shared.u32 	[%r9], %r56;
	mul.wide.u32 	%rd8, %r127, 4;
	add.s64 	%rd9, %rd1, %rd8;
	ld.global.u32 	%r57, [%rd9];
	st.shared.u32 	[%r10], %r57;
	bar.sync 	0;
	ld.shared.u32 	%r58, [%r8];
	ld.shared.u32 	%r59, [%r11];
	mul.lo.s32 	%r60, %r59, %r58;
	cvt.rn.f32.s32 	%f14, %r60;
	add.f32 	%f15, %f45, %f14;
	ld.shared.u32 	%r61, [%r8+4];
	ld.shared.u32 	%r62, [%r11+8];
	mul.lo.s32 	%r63, %r62, %r61;
	cvt.rn.f32.s32 	%f16, %r63;
	add.f32 	%f17, %f15, %f16;
	bar.sync 	0;
	ld.global.u32 	%r64, [%rd7+8];
	st.shared.u32 	[%r9], %r64;
	mul.wide.u32 	%rd10, %r128, 4;
	add.s64 	%rd11, %rd1, %rd10;
	ld.global.u32 	%r65, [%rd11];
	st.shared.u32 	[%r10], %r65;
	bar.sync 	0;
	ld.shared.u32 	%r66, [%r8];
	ld.shared.u32 	%r67, [%r11];
	mul.lo.s32 	%r68, %r67, %r66;
	cvt.rn.f32.s32 	%f18, %r68;
	add.f32 	%f19, %f17, %f18;
	ld.shared.u32 	%r69, [%r8+4];
	ld.shared.u32 	%r70, [%r11+8];
	mul.lo.s32 	%r71, %r70, %r69;
	cvt.rn.f32.s32 	%f20, %r71;
	add.f32 	%f21, %f19, %f20;
	bar.sync 	0;
	ld.global.u32 	%r72, [%rd7+16];
	st.shared.u32 	[%r9], %r72;
	mul.wide.u32 	%rd12, %r129, 4;
	add.s64 	%rd13, %rd1, %rd12;
	ld.global.u32 	%r73, [%rd13];
	st.shared.u32 	[%r10], %r73;
	bar.sync 	0;
	ld.shared.u32 	%r74, [%r8];
	ld.shared.u32 	%r75, [%r11];
	mul.lo.s32 	%r76, %r75, %r74;
	cvt.rn.f32.s32 	%f22, %r76;
	add.f32 	%f23, %f21, %f22;
	ld.shared.u32 	%r77, [%r8+4];
	ld.shared.u32 	%r78, [%r11+8];
	mul.lo.s32 	%r79, %r78, %r77;
	cvt.rn.f32.s32 	%f24, %r79;
	add.f32 	%f25, %f23, %f24;
	bar.sync 	0;
	ld.global.u32 	%r80, [%rd7+24];
	st.shared.u32 	[%r9], %r80;
	mul.wide.u32 	%rd14, %r130, 4;
	add.s64 	%rd15, %rd1, %rd14;
	ld.global.u32 	%r81, [%rd15];
	st.shared.u32 	[%r10], %r81;
	bar.sync 	0;
	ld.shared.u32 	%r82, [%r8];
	ld.shared.u32 	%r83, [%r11];
	mul.lo.s32 	%r84, %r83, %r82;
	cvt.rn.f32.s32 	%f26, %r84;
	add.f32 	%f27, %f25, %f26;
	ld.shared.u32 	%r85, [%r8+4];
	ld.shared.u32 	%r86, [%r11+8];
	mul.lo.s32 	%r87, %r86, %r85;
	cvt.rn.f32.s32 	%f28, %r87;
	add.f32 	%f45, %f27, %f28;
	bar.sync 	0;
	add.s32 	%r132, %r132, 4;
	add.s32 	%r131, %r131, 8;
	add.s32 	%r130, %r130, %r14;
	add.s32 	%r129, %r129, %r14;
	add.s32 	%r128, %r128, %r14;
	add.s32 	%r127, %r127, %r14;
	setp.ne.s32 	%p4, %r132, 0;
	@%p4 bra 	$L__BB0_4;
$L__BB0_5:
	and.b32  	%r88, %r6, 3;
	setp.eq.s32 	%p5, %r88, 0;
	@%p5 bra 	$L__BB0_10;
	setp.eq.s32 	%p6, %r88, 1;
	@%p6 bra 	$L__BB0_8;
	shl.b32 	%r89, %r134, 1;
	add.s32 	%r90, %r7, %r89;
	mul.wide.s32 	%rd16, %r90, 4;
	add.s64 	%rd17, %rd2, %rd16;
	ld.global.u32 	%r91, [%rd17];
	st.shared.u32 	[%r9], %r91;
	add.s32 	%r92, %r89, %r2;
	mad.lo.s32 	%r93, %r92, %r35, %r4;
	mul.wide.u32 	%rd18, %r93, 4;
	add.s64 	%rd19, %rd1, %rd18;
	ld.global.u32 	%r94, [%rd19];
	st.shared.u32 	[%r10], %r94;
	bar.sync 	0;
	ld.shared.u32 	%r95, [%r8];
	ld.shared.u32 	%r96, [%r11];
	mul.lo.s32 	%r97, %r96, %r95;
	cvt.rn.f32.s32 	%f30, %r97;
	add.f32 	%f31, %f45, %f30;
	ld.shared.u32 	%r98, [%r8+4];
	ld.shared.u32 	%r99, [%r11+8];
	mul.lo.s32 	%r100, %r99, %r98;
	cvt.rn.f32.s32 	%f32, %r100;
	add.f32 	%f33, %f31, %f32;
	bar.sync 	0;
	ld.global.u32 	%r101, [%rd17+8];
	st.shared.u32 	[%r9], %r101;
	add.s32 	%r102, %r92, 2;
	mad.lo.s32 	%r103, %r102, %r35, %r4;
	mul.wide.u32 	%rd20, %r103, 4;
	add.s64 	%rd21, %rd1, %rd20;
	ld.global.u32 	%r104, [%rd21];
	st.shared.u32 	[%r10], %r104;
	bar.sync 	0;
	ld.shared.u32 	%r105, [%r8];
	ld.shared.u32 	%r106, [%r11];
	mul.lo.s32 	%r107, %r106, %r105;
	cvt.rn.f32.s32 	%f34, %r107;
	add.f32 	%f35, %f33, %f34;
	ld.shared.u32 	%r108, [%r8+4];
	ld.shared.u32 	%r109, [%r11+8];
	mul.lo.s32 	%r110, %r109, %r108;
	cvt.rn.f32.s32 	%f36, %r110;
	add.f32 	%f45, %f35, %f36;
	bar.sync 	0;
	sub.s32 	%r111, %r89, %r134;
	add.s32 	%r134, %r111, 2;
$L__BB0_8:
	and.b32  	%r112, %r35, 2;
	setp.eq.s32 	%p7, %r112, 0;
	@%p7 bra 	$L__BB0_10;
	shl.b32 	%r113, %r134, 1;
	add.s32 	%r114, %r7, %r113;
	mul.wide.s32 	%rd22, %r114, 4;
	add.s64 	%rd23, %rd2, %rd22;
	ld.global.u32 	%r115, [%rd23];
	st.shared.u32 	[%r9], %r115;
	add.s32 	%r116, %r113, %r2;
	mad.lo.s32 	%r117, %r116, %r35, %r4;
	mul.wide.u32 	%rd24, %r117, 4;
	add.s64 	%rd25, %rd1, %rd24;
	ld.global.u32 	%r118, [%rd25];
	st.shared.u32 	[%r10], %r118;
	bar.sync 	0;
	ld.shared.u32 	%r119, [%r8];
	ld.shared.u32 	%r120, [%r11];
	mul.lo.s32 	%r121, %r120, %r119;
	cvt.rn.f32.s32 	%f37, %r121;
	add.f32 	%f38, %f45, %f37;
	ld.shared.u32 	%r122, [%r8+4];
	ld.shared.u32 	%r123, [%r11+8];
	mul.lo.s32 	%r124, %r123, %r122;
	cvt.rn.f32.s32 	%f39, %r124;
	add.f32 	%f45, %f38, %f39;
	bar.sync 	0;
$L__BB0_10:
	cvt.rzi.s32.f32 	%r125, %f45;
	mad.lo.s32 	%r126, %r35, %r39, %r4;
	cvta.to.global.u64 	%rd26, %rd3;
	mul.wide.u32 	%rd27, %r126, 4;
	add.s64 	%rd28, %rd26, %rd27;
	st.global.u32 	[%rd28], %r125;
$L__BB0_11:
	ret;

}


// ===== COMPILED SASS (sm_100) =====

	.target	sm_100

	.elftype	@"ET_EXEC"


//--------------------- .note.nv.tkinfo           --------------------------
	.section	.note.nv.tkinfo,"",@"SHT_NOTE"
	.sectionflags	@"SHF_NOTE_NV_TKINFO"
	.tkinfo
        /*0018*/ 	.word	0x00000002
        /*0030*/ 	.string	""
        /*0030*/ 	.string	"ptxas"
        /*0030*/ 	.string	"Cuda compilation tools, release 13.0, V13.0.88"
        /*0030*/ 	.string	"Build cuda_13.0.r13.0/compiler.36424714_0"
        /*0030*/ 	.string	"-arch sm_100 -m 64 "



//--------------------- .note.nv.cuinfo           --------------------------
	.section	.note.nv.cuinfo,"",@"SHT_NOTE"
	.sectionflags	@"SHF_NOTE_NV_CUINFO"
        /*0018*/ 	.short	0x0002
        /*001a*/ 	.short	0x0064
        /*001c*/ 	.short	0x0082
	.zero		2


//--------------------- .nv.info                  --------------------------
	.section	.nv.info,"",@"SHT_CUDA_INFO"
	.align	4


	//----- nvinfo : EIATTR_REGCOUNT
	.align		4
        /*0000*/ 	.byte	0x04, 0x2f
        /*0002*/ 	.short	(.L_1 - .L_0)
	.align		4
.L_0:
        /*0004*/ 	.word	index@(_Z7multMatPiS_S_i)
        /*0008*/ 	.word	0x00000020


	//----- nvinfo : EIATTR_FRAME_SIZE
	.align		4
.L_1:
        /*000c*/ 	.byte	0x04, 0x11
        /*000e*/ 	.short	(.L_3 - .L_2)
	.align		4
.L_2:
        /*0010*/ 	.word	index@(_Z7multMatPiS_S_i)
        /*0014*/ 	.word	0x00000000


	//----- nvinfo : EIATTR_MIN_STACK_SIZE
	.align		4
.L_3:
        /*0018*/ 	.byte	0x04, 0x12
        /*001a*/ 	.short	(.L_5 - .L_4)
	.align		4
.L_4:
        /*001c*/ 	.word	index@(_Z7multMatPiS_S_i)
        /*0020*/ 	.word	0x00000000
.L_5:


//--------------------- .nv.compat                --------------------------
	.section	.nv.compat,"",@"SHT_CUDA_COMPAT_INFO"
	.align	4
        /*0000*/ 	.byte	0x02, 0x09, 0x00, 0x00, 0x02, 0x02, 0x01, 0x00, 0x02, 0x05, 0x05, 0x00, 0x03, 0x07, 0x01, 0x01
        /*0010*/ 	.byte	0x02, 0x03, 0x00, 0x00, 0x02, 0x06, 0x01, 0x00, 0x04, 0x0b, 0x08, 0x00, 0x09, 0x00, 0x00, 0x00
        /*0020*/ 	.byte	0x00, 0x00, 0x00, 0x00


//--------------------- .nv.info._Z7multMatPiS_S_i --------------------------
	.section	.nv.info._Z7multMatPiS_S_i,"",@"SHT_CUDA_INFO"
	.sectionflags	@""
	.align	4


	//----- nvinfo : EIATTR_CUDA_API_VERSION
	.align		4
        /*0000*/ 	.byte	0x04, 0x37
        /*0002*/ 	.short	(.L_7 - .L_6)
.L_6:
        /*0004*/ 	.word	0x00000082


	//----- nvinfo : EIATTR_KPARAM_INFO
	.align		4
.L_7:
        /*0008*/ 	.byte	0x04, 0x17
        /*000a*/ 	.short	(.L_9 - .L_8)
.L_8:
        /*000c*/ 	.word	0x00000000
        /*0010*/ 	.short	0x0003
        /*0012*/ 	.short	0x0018
        /*0014*/ 	.byte	0x00, 0xf0, 0x11, 0x00


	//----- nvinfo : EIATTR_KPARAM_INFO
	.align		4
.L_9:
        /*0018*/ 	.byte	0x04, 0x17
        /*001a*/ 	.short	(.L_11 - .L_10)
.L_10:
        /*001c*/ 	.word	0x00000000
        /*0020*/ 	.short	0x0002
        /*0022*/ 	.short	0x0010
        /*0024*/ 	.byte	0x00, 0xf5, 0x21, 0x00


	//----- nvinfo : EIATTR_KPARAM_INFO
	.align		4
.L_11:
        /*0028*/ 	.byte	0x04, 0x17
        /*002a*/ 	.short	(.L_13 - .L_12)
.L_12:
        /*002c*/ 	.word	0x00000000
        /*0030*/ 	.short	0x0001
        /*0032*/ 	.short	0x0008
        /*0034*/ 	.byte	0x00, 0xf5, 0x21, 0x00


	//----- nvinfo : EIATTR_KPARAM_INFO
	.align		4
.L_13:
        /*0038*/ 	.byte	0x04, 0x17
        /*003a*/ 	.short	(.L_15 - .L_14)
.L_14:
        /*003c*/ 	.word	0x00000000
        /*0040*/ 	.short	0x0000
        /*0042*/ 	.short	0x0000
        /*0044*/ 	.byte	0x00, 0xf5, 0x21, 0x00


	//----- nvinfo : EIATTR_SPARSE_MMA_MASK
	.align		4
.L_15:
        /*0048*/ 	.byte	0x03, 0x50
        /*004a*/ 	.short	0x0000


	//----- nvinfo : EIATTR_MAXREG_COUNT
	.align		4
        /*004c*/ 	.byte	0x03, 0x1b
        /*004e*/ 	.short	0x00ff


	//----- nvinfo : EIATTR_NUM_BARRIERS
	.align		4
        /*0050*/ 	.byte	0x02, 0x4c
        /*0052*/ 	.byte	0x01
	.zero		1


	//----- nvinfo : EIATTR_MERCURY_ISA_VERSION
	.align		4
        /*0054*/ 	.byte	0x03, 0x5f
        /*0056*/ 	.short	0x0101


	//----- nvinfo : EIATTR_VRC_CTA_INIT_COUNT
	.align		4
        /*0058*/ 	.byte	0x02, 0x4a
	.zero		1
	.zero		1


	//----- nvinfo : EIATTR_EXIT_INSTR_OFFSETS
	.align		4
        /*005c*/ 	.byte	0x04, 0x1c
        /*005e*/ 	.short	(.L_17 - .L_16)


	//   ....[0]....
.L_16:
        /*0060*/ 	.word	0x000000a0


	//   ....[1]....
        /*0064*/ 	.word	0x00000c40


	//----- nvinfo : EIATTR_CBANK_PARAM_SIZE
	.align		4
.L_17:
        /*0068*/ 	.byte	0x03, 0x19
        /*006a*/ 	.short	0x001c


	//----- nvinfo : EIATTR_PARAM_CBANK
	.align		4
        /*006c*/ 	.byte	0x04, 0x0a
        /*006e*/ 	.short	(.L_19 - .L_18)
	.align		4
.L_18:
        /*0070*/ 	.word	index@(.nv.constant0._Z7multMatPiS_S_i)
        /*0074*/ 	.short	0x0380
        /*0076*/ 	.short	0x001c


	//----- nvinfo : EIATTR_SW_WAR
	.align		4
.L_19:
        /*0078*/ 	.byte	0x04, 0x36
        /*007a*/ 	.short	(.L_21 - .L_20)
.L_20:
        /*007c*/ 	.word	0x00000008
.L_21:


//--------------------- .nv.callgraph             --------------------------
	.section	.nv.callgraph,"",@"SHT_CUDA_CALLGRAPH"
	.align	4
	.sectionentsize	8
	.align		4
        /*0000*/ 	.word	0x00000000
	.align		4
        /*0004*/ 	.word	0xffffffff
	.align		4
        /*0008*/ 	.word	0x00000000
	.align		4
        /*000c*/ 	.word	0xfffffffe
	.align		4
        /*0010*/ 	.word	0x00000000
	.align		4
        /*0014*/ 	.word	0xfffffffd
	.align		4
        /*0018*/ 	.word	0x00000000
	.align		4
        /*001c*/ 	.word	0xfffffffc


//--------------------- .text._Z7multMatPiS_S_i   --------------------------
	.section	.text._Z7multMatPiS_S_i,"ax",@progbits
	.align	128
        .global         _Z7multMatPiS_S_i
        .type           _Z7multMatPiS_S_i,@function
        .size           _Z7multMatPiS_S_i,(.L_x_5 - _Z7multMatPiS_S_i)
        .other          _Z7multMatPiS_S_i,@"STO_CUDA_ENTRY STV_DEFAULT"
_Z7multMatPiS_S_i:
.text._Z7multMatPiS_S_i:
[----:B------:R-:W-:Y:S01]  /*0000*/  LDC R1, c[0x0][0x37c] ;  /* 0x0000df00ff017b82 */ /* 0x000fe20000000800 */
[----:B------:R-:W0:Y:S07]  /*0010*/  S2R R5, SR_CTAID.Y ;  /* 0x0000000000057919 */ /* 0x000e2e0000002600 */
[----:B------:R-:W1:Y:S01]  /*0020*/  LDC R3, c[0x0][0x398] ;  /* 0x0000e600ff037b82 */ /* 0x000e620000000800 */
[----:B------:R-:W0:Y:S01]  /*0030*/  S2R R0, SR_TID.Y ;  /* 0x0000000000007919 */ /* 0x000e220000002200 */
[----:B------:R-:W2:Y:S01]  /*0040*/  S2R R19, SR_CTAID.X ;  /* 0x0000000000137919 */ /* 0x000ea20000002500 */
[----:B------:R-:W2:Y:S01]  /*0050*/  S2R R13, SR_TID.X ;  /* 0x00000000000d7919 */ /* 0x000ea20000002100 */
[----:B0-----:R-:W-:-:S02]  /*0060*/  LEA R2, R5, R0, 0x1 ;  /* 0x0000000005027211 */ /* 0x001fc400078e08ff */
[----:B--2---:R-:W-:-:S04]  /*0070*/  LEA R4, R19, R13, 0x1 ;  /* 0x0000000d13047211 */ /* 0x004fc800078e08ff */
[----:B------:R-:W-:-:S04]  /*0080*/  VIMNMX R6, PT, PT, R4, R2, !PT ;  /* 0x0000000204067248 */ /* 0x000fc80007fe0100 */
[----:B-1----:R-:W-:-:S13]  /*0090*/  ISETP.GE.AND P0, PT, R6, R3, PT ;  /* 0x000000030600720c */ /* 0x002fda0003f06270 */
[----:B------:R-:W-:Y:S05]  /*00a0*/  @P0 EXIT ;  /* 0x000000000000094d */ /* 0x000fea0003800000 */
[----:B------:R-:W-:Y:S01]  /*00b0*/  ISETP.GE.U32.AND P0, PT, R3, 0x2, PT ;  /* 0x000000020300780c */ /* 0x000fe20003f06070 */
[----:B------:R-:W0:Y:S01]  /*00c0*/  LDCU.64 UR8, c[0x0][0x358] ;  /* 0x00006b00ff0877ac */ /* 0x000e220008000a00 */
[----:B------:R-:W-:-:S11]  /*00d0*/  HFMA2 R24, -RZ, RZ, 0, 0 ;  /* 0x00000000ff187431 */ /* 0x000fd600000001ff */
[----:B------:R-:W-:Y:S05]  /*00e0*/  @!P0 BRA `(.L_x_0) ;  /* 0x0000000800c08947 */ /* 0x000fea0003800000 */
[----:B------:R-:W1:Y:S01]  /*00f0*/  S2UR UR6, SR_CgaCtaId ;  /* 0x00000000000679c3 */ /* 0x000e620000008800 */
[----:B------:R-:W-:Y:S01]  /*0100*/  SHF.R.U32.HI R5, RZ, 0x1, R3 ;  /* 0x00000001ff057819 */ /* 0x000fe20000011603 */
[----:B------:R-:W-:Y:S01]  /*0110*/  UMOV UR4, 0x400 ;  /* 0x0000040000047882 */ /* 0x000fe20000000000 */
[----:B------:R-:W-:Y:S01]  /*0120*/  IMAD R7, R2, R3, R13 ;  /* 0x0000000302077224 */ /* 0x000fe200078e020d */
[----:B------:R-:W-:Y:S01]  /*0130*/  UIADD3 UR5, UPT, UPT, UR4, 0x10, URZ ;  /* 0x0000001004057890 */ /* 0x000fe2000fffe0ff */
[C---:B------:R-:W-:Y:S02]  /*0140*/  IADD3 R6, PT, PT, R5.reuse, -0x1, RZ ;  /* 0xffffffff05067810 */ /* 0x040fe40007ffe0ff */
[----:B------:R-:W-:Y:S02]  /*0150*/  MOV R24, RZ ;  /* 0x000000ff00187202 */ /* 0x000fe40000000f00 */
[----:B------:R-:W-:Y:S02]  /*0160*/  ISETP.GE.U32.AND P1, PT, R6, 0x3, PT ;  /* 0x000000030600780c */ /* 0x000fe40003f26070 */
[----:B------:R-:W-:-:S02]  /*0170*/  LOP3.LUT P0, R6, R5, 0x3, RZ, 0xc0, !PT ;  /* 0x0000000305067812 */ /* 0x000fc4000780c0ff */
[----:B------:R-:W-:Y:S01]  /*0180*/  MOV R10, RZ ;  /* 0x000000ff000a7202 */ /* 0x000fe20000000f00 */
[----:B-1----:R-:W-:Y:S02]  /*0190*/  ULEA UR4, UR6, UR4, 0x18 ;  /* 0x0000000406047291 */ /* 0x002fe4000f8ec0ff */
[----:B------:R-:W-:-:S04]  /*01a0*/  ULEA UR5, UR6, UR5, 0x18 ;  /* 0x0000000506057291 */ /* 0x000fc8000f8ec0ff */
[----:B------:R-:W-:Y:S02]  /*01b0*/  LEA R8, R0, UR4, 0x3 ;  /* 0x0000000400087c11 */ /* 0x000fe4000f8e18ff */
[----:B------:R-:W-:-:S03]  /*01c0*/  LEA R9, R13, UR5, 0x2 ;  /* 0x000000050d097c11 */ /* 0x000fc6000f8e10ff */
[----:B------:R-:W-:Y:S01]  /*01d0*/  IMAD R11, R13, 0x4, R8 ;  /* 0x000000040d0b7824 */ /* 0x000fe200078e0208 */
[----:B------:R-:W-:Y:S01]  /*01e0*/  LEA R18, R0, R9, 0x3 ;  /* 0x0000000900127211 */ /* 0x000fe200078e18ff */
[----:B------:R-:W-:Y:S06]  /*01f0*/  @!P1 BRA `(.L_x_1) ;  /* 0x0000000400689947 */ /* 0x000fec0003800000 */
[C---:B------:R-:W-:Y:S01]  /*0200*/  IADD3 R12, PT, PT, R0.reuse, 0x4, RZ ;  /* 0x00000004000c7810 */ /* 0x040fe20007ffe0ff */
[CCC-:B------:R-:W-:Y:S01]  /*0210*/  IMAD R22, R0.reuse, R3.reuse, R13.reuse ;  /* 0x0000000300167224 */ /* 0x1c0fe200078e020d */
[C---:B------:R-:W-:Y:S02]  /*0220*/  IADD3 R10, PT, PT, R0.reuse, 0x6, RZ ;  /* 0x00000006000a7810 */ /* 0x040fe40007ffe0ff */
[----:B------:R-:W-:Y:S01]  /*0230*/  IADD3 R14, PT, PT, R0, 0x2, RZ ;  /* 0x00000002000e7810 */ /* 0x000fe20007ffe0ff */
[-CC-:B------:R-:W-:Y:S01]  /*0240*/  IMAD R12, R12, R3.reuse, R13.reuse ;  /* 0x000000030c0c7224 */ /* 0x180fe200078e020d */
[----:B------:R-:W-:Y:S01]  /*0250*/  LEA R22, R19, R22, 0x1 ;  /* 0x0000001613167211 */ /* 0x000fe200078e08ff */
[-CC-:B------:R-:W-:Y:S01]  /*0260*/  IMAD R21, R10, R3.reuse, R13.reuse ;  /* 0x000000030a157224 */ /* 0x180fe200078e020d */
[----:B------:R-:W-:Y:S01]  /*0270*/  LOP3.LUT R10, R5, 0x3ffffffc, RZ, 0xc0, !PT ;  /* 0x3ffffffc050a7812 */ /* 0x000fe200078ec0ff */
[----:B------:R-:W-:Y:S01]  /*0280*/  IMAD R14, R14, R3, R13 ;  /* 0x000000030e0e7224 */ /* 0x000fe200078e020d */
[C---:B------:R-:W-:Y:S01]  /*0290*/  LEA R20, R19.reuse, R12, 0x1 ;  /* 0x0000000c13147211 */ /* 0x040fe200078e08ff */
[----:B------:R-:W-:Y:S01]  /*02a0*/  IMAD R21, R19, 0x2, R21 ;  /* 0x0000000213157824 */ /* 0x000fe200078e0215 */
[----:B------:R-:W-:-:S02]  /*02b0*/  MOV R24, RZ ;  /* 0x000000ff00187202 */ /* 0x000fc40000000f00 */
[----:B------:R-:W-:Y:S02]  /*02c0*/  LEA R19, R19, R14, 0x1 ;  /* 0x0000000e13137211 */ /* 0x000fe400078e08ff */
[----:B------:R-:W-:Y:S02]  /*02d0*/  MOV R5, R7 ;  /* 0x0000000700057202 */ /* 0x000fe40000000f00 */
[----:B------:R-:W-:-:S07]  /*02e0*/  IADD3 R23, PT, PT, -R10, RZ, RZ ;  /* 0x000000ff0a177210 */ /* 0x000fce0007ffe1ff */
.L_x_2:
[----:B------:R-:W1:Y:S08]  /*02f0*/  LDC.64 R12, c[0x0][0x388] ;  /* 0x0000e200ff0c7b82 */ /* 0x000e700000000a00 */
[----:B------:R-:W2:Y:S01]  /*0300*/  LDC.64 R14, c[0x0][0x390] ;  /* 0x0000e400ff0e7b82 */ /* 0x000ea20000000a00 */
[----:B-1----:R-:W-:-:S05]  /*0310*/  IMAD.WIDE R12, R5, 0x4, R12 ;  /* 0x00000004050c7825 */ /* 0x002fca00078e020c */
[----:B0-----:R-:W3:Y:S01]  /*0320*/  LDG.E R16, desc[UR8][R12.64] ;  /* 0x000000080c107981 */ /* 0x001ee2000c1e1900 */
[----:B--2---:R-:W-:-:S06]  /*0330*/  IMAD.WIDE.U32 R26, R22, 0x4, R14 ;  /* 0x00000004161a7825 */ /* 0x004fcc00078e000e */
[----:B------:R-:W2:Y:S04]  /*0340*/  LDG.E R27, desc[UR8][R26.64] ;  /* 0x000000081a1b7981 */ /* 0x000ea8000c1e1900 */
[----:B---3--:R-:W-:Y:S04]  /*0350*/  STS [R11], R16 ;  /* 0x000000100b007388 */ /* 0x008fe80000000800 */
[----:B--2---:R0:W-:Y:S01]  /*0360*/  STS [R18], R27 ;  /* 0x0000001b12007388 */ /* 0x0041e20000000800 */
[----:B------:R-:W-:Y:S06]  /*0370*/  BAR.SYNC.DEFER_BLOCKING 0x0 ;  /* 0x0000000000007b1d */ /* 0x000fec0000010000 */
[----:B------:R-:W-:Y:S04]  /*0380*/  LDS R25, [R9] ;  /* 0x0000000009197984 */ /* 0x000fe80000000800 */
[----:B------:R-:W1:Y:S04]  /*0390*/  LDS.64 R16, [R8] ;  /* 0x0000000008107984 */ /* 0x000e680000000a00 */
[----:B------:R-:W2:Y:S01]  /*03a0*/  LDS R29, [R9+0x8] ;  /* 0x00000800091d7984 */ /* 0x000ea20000000800 */
[----:B------:R-:W-:Y:S06]  /*03b0*/  BAR.SYNC.DEFER_BLOCKING 0x0 ;  /* 0x0000000000007b1d */ /* 0x000fec0000010000 */
[----:B0-----:R-:W3:Y:S01]  /*03c0*/  LDG.E R27, desc[UR8][R12.64+0x8] ;  /* 0x000008080c1b7981 */ /* 0x001ee2000c1e1900 */
[----:B-1----:R-:W-:-:S05]  /*03d0*/  IMAD R25, R16, R25, RZ ;  /* 0x0000001910197224 */ /* 0x002fca00078e02ff */
[----:B------:R-:W-:-:S05]  /*03e0*/  I2FP.F32.S32 R25, R25 ;  /* 0x0000001900197245 */ /* 0x000fca0000201400 */
[----:B------:R-:W-:Y:S01]  /*03f0*/  FADD R28, R25, R24 ;  /* 0x00000018191c7221 */ /* 0x000fe20000000000 */
[----:B------:R-:W-:-:S06]  /*0400*/  IMAD.WIDE.U32 R24, R19, 0x4, R14 ;  /* 0x0000000413187825 */ /* 0x000fcc00078e000e */
[----:B------:R-:W4:Y:S01]  /*0410*/  LDG.E R25, desc[UR8][R24.64] ;  /* 0x0000000818197981 */ /* 0x000f22000c1e1900 */
[----:B--2---:R-:W-:-:S05]  /*0420*/  IMAD R29, R29, R17, RZ ;  /* 0x000000111d1d7224 */ /* 0x004fca00078e02ff */
[----:B------:R-:W-:Y:S01]  /*0430*/  I2FP.F32.S32 R29, R29 ;  /* 0x0000001d001d7245 */ /* 0x000fe20000201400 */
[----:B---3--:R-:W-:Y:S04]  /*0440*/  STS [R11], R27 ;  /* 0x0000001b0b007388 */ /* 0x008fe80000000800 */
[----:B----4-:R-:W-:Y:S01]  /*0450*/  STS [R18], R25 ;  /* 0x0000001912007388 */ /* 0x010fe20000000800 */
[----:B------:R-:W-:Y:S06]  /*0460*/  BAR.SYNC.DEFER_BLOCKING 0x0 ;  /* 0x0000000000007b1d */ /* 0x000fec0000010000 */
[----:B------:R-:W-:Y:S04]  /*0470*/  LDS R26, [R9] ;  /* 0x00000000091a7984 */ /* 0x000fe80000000800 */
[----:B------:R-:W0:Y:S02]  /*0480*/  LDS.64 R16, [R8] ;  /* 0x0000000008107984 */ /* 0x000e240000000a00 */
[----:B0-----:R-:W-:-:S02]  /*0490*/  IMAD R24, R16, R26, RZ ;  /* 0x0000001a10187224 */ /* 0x001fc400078e02ff */
[----:B------:R-:W0:Y:S01]  /*04a0*/  LDS R16, [R9+0x8] ;  /* 0x0000080009107984 */ /* 0x000e220000000800 */
[----:B------:R-:W-:Y:S02]  /*04b0*/  FADD R26, R28, R29 ;  /* 0x0000001d1c1a7221 */ /* 0x000fe40000000000 */
[----:B------:R-:W-:Y:S01]  /*04c0*/  I2FP.F32.S32 R29, R24 ;  /* 0x00000018001d7245 */ /* 0x000fe20000201400 */
[----:B------:R-:W-:-:S04]  /*04d0*/  IMAD.WIDE.U32 R24, R20, 0x4, R14 ;  /* 0x0000000414187825 */ /* 0x000fc800078e000e */
[----:B0-----:R-:W-:Y:S01]  /*04e0*/  IMAD R27, R16, R17, RZ ;  /* 0x00000011101b7224 */ /* 0x001fe200078e02ff */
[----:B------:R-:W-:Y:S06]  /*04f0*/  BAR.SYNC.DEFER_BLOCKING 0x0 ;  /* 0x0000000000007b1d */ /* 0x000fec0000010000 */
[----:B------:R-:W2:Y:S04]  /*0500*/  LDG.E R17, desc[UR8][R24.64] ;  /* 0x0000000818117981 */ /* 0x000ea8000c1e1900 */
[----:B------:R-:W3:Y:S01]  /*0510*/  LDG.E R25, desc[UR8][R12.64+0x10] ;  /* 0x000010080c197981 */ /* 0x000ee2000c1e1900 */
[----:B------:R-:W-:-:S03]  /*0520*/  FADD R26, R26, R29 ;  /* 0x0000001d1a1a7221 */ /* 0x000fc60000000000 */
[----:B---3--:R-:W-:Y:S04]  /*0530*/  STS [R11], R25 ;  /* 0x000000190b007388 */ /* 0x008fe80000000800 */
[----:B--2---:R-:W-:Y:S01]  /*0540*/  STS [R18], R17 ;  /* 0x0000001112007388 */ /* 0x004fe20000000800 */
[----:B------:R-:W-:Y:S06]  /*0550*/  BAR.SYNC.DEFER_BLOCKING 0x0 ;  /* 0x0000000000007b1d */ /* 0x000fec0000010000 */
[----:B------:R-:W-:Y:S04]  /*0560*/  LDS R29, [R9] ;  /* 0x00000000091d7984 */ /* 0x000fe80000000800 */
[----:B------:R-:W0:Y:S04]  /*0570*/  LDS.64 R16, [R8] ;  /* 0x0000000008107984 */ /* 0x000e280000000a00 */
[----:B------:R-:W1:Y:S01]  /*0580*/  LDS R24, [R9+0x8] ;  /* 0x0000080009187984 */ /* 0x000e620000000800 */
[----:B------:R-:W-:Y:S06]  /*0590*/  BAR.SYNC.DEFER_BLOCKING 0x0 ;  /* 0x0000000000007b1d */ /* 0x000fec0000010000 */
[----:B------:R-:W2:Y:S01]  /*05a0*/  LDG.E R12, desc[UR8][R12.64+0x18] ;  /* 0x000018080c0c7981 */ /* 0x000ea2000c1e1900 */
[----:B0-----:R-:W-:-:S02]  /*05b0*/  IMAD R16, R16, R29, RZ ;  /* 0x0000001d10107224 */ /* 0x001fc400078e02ff */
[----:B------:R-:W-:-:S06]  /*05c0*/  IMAD.WIDE.U32 R28, R21, 0x4, R14 ;  /* 0x00000004151c7825 */ /* 0x000fcc00078e000e */
[----:B------:R-:W3:Y:S01]  /*05d0*/  LDG.E R29, desc[UR8][R28.64] ;  /* 0x000000081c1d7981 */ /* 0x000ee2000c1e1900 */
[----:B------:R-:W-:Y:S01]  /*05e0*/  I2FP.F32.S32 R27, R27 ;  /* 0x0000001b001b7245 */ /* 0x000fe20000201400 */
[----:B------:R-:W-:Y:S02]  /*05f0*/  VIADD R23, R23, 0x4 ;  /* 0x0000000417177836 */ /* 0x000fe40000000000 */
[----:B-1----:R-:W-:Y:S02]  /*0600*/  IMAD R17, R24, R17, RZ ;  /* 0x0000001118117224 */ /* 0x002fe400078e02ff */
[----:B------:R-:W-:Y:S01]  /*0610*/  FADD R26, R26, R27 ;  /* 0x0000001b1a1a7221 */ /* 0x000fe20000000000 */
[----:B------:R-:W-:Y:S02]  /*0620*/  I2FP.F32.S32 R27, R16 ;  /* 0x00000010001b7245 */ /* 0x000fe40000201400 */
[----:B------:R-:W-:Y:S02]  /*0630*/  ISETP.NE.AND P1, PT, R23, RZ, PT ;  /* 0x000000ff1700720c */ /* 0x000fe40003f25270 */
[----:B------:R-:W-:Y:S01]  /*0640*/  I2FP.F32.S32 R17, R17 ;  /* 0x0000001100117245 */ /* 0x000fe20000201400 */
[----:B------:R-:W-:-:S04]  /*0650*/  FADD R26, R26, R27 ;  /* 0x0000001b1a1a7221 */ /* 0x000fc80000000000 */
[----:B------:R-:W-:Y:S01]  /*0660*/  FADD R17, R26, R17 ;  /* 0x000000111a117221 */ /* 0x000fe20000000000 */
[----:B------:R-:W-:Y:S02]  /*0670*/  IADD3 R5, PT, PT, R5, 0x8, RZ ;  /* 0x0000000805057810 */ /* 0x000fe40007ffe0ff */
[C---:B------:R-:W-:Y:S02]  /*0680*/  LEA R22, R3.reuse, R22, 0x3 ;  /* 0x0000001603167211 */ /* 0x040fe400078e18ff */
[C---:B------:R-:W-:Y:S02]  /*0690*/  LEA R19, R3.reuse, R19, 0x3 ;  /* 0x0000001303137211 */ /* 0x040fe400078e18ff */
[C---:B------:R-:W-:Y:S02]  /*06a0*/  LEA R21, R3.reuse, R21, 0x3 ;  /* 0x0000001503157211 */ /* 0x040fe400078e18ff */
[----:B------:R-:W-:Y:S01]  /*06b0*/  LEA R20, R3, R20, 0x3 ;  /* 0x0000001403147211 */ /* 0x000fe200078e18ff */
[----:B--2---:R-:W-:Y:S04]  /*06c0*/  STS [R11], R12 ;  /* 0x0000000c0b007388 */ /* 0x004fe80000000800 */
[----:B---3--:R-:W-:Y:S01]  /*06d0*/  STS [R18], R29 ;  /* 0x0000001d12007388 */ /* 0x008fe20000000800 */
[----:B------:R-:W-:Y:S06]  /*06e0*/  BAR.SYNC.DEFER_BLOCKING 0x0 ;  /* 0x0000000000007b1d */ /* 0x000fec0000010000 */
[----:B------:R-:W-:Y:S04]  /*06f0*/  LDS R13, [R9] ;  /* 0x00000000090d7984 */ /* 0x000fe80000000800 */
[----:B------:R-:W0:Y:S04]  /*0700*/  LDS.64 R14, [R8] ;  /* 0x00000000080e7984 */ /* 0x000e280000000a00 */
[----:B------:R-:W1:Y:S01]  /*0710*/  LDS R25, [R9+0x8] ;  /* 0x0000080009197984 */ /* 0x000e620000000800 */
[----:B0-----:R-:W-:-:S02]  /*0720*/  IMAD R13, R14, R13, RZ ;  /* 0x0000000d0e0d7224 */ /* 0x001fc400078e02ff */
[----:B-1----:R-:W-:-:S03]  /*0730*/  IMAD R15, R25, R15, RZ ;  /* 0x0000000f190f7224 */ /* 0x002fc600078e02ff */
[----:B------:R-:W-:Y:S02]  /*0740*/  I2FP.F32.S32 R12, R13 ;  /* 0x0000000d000c7245 */ /* 0x000fe40000201400 */
[----:B------:R-:W-:-:S03]  /*0750*/  I2FP.F32.S32 R15, R15 ;  /* 0x0000000f000f7245 */ /* 0x000fc60000201400 */
[----:B------:R-:W-:-:S04]  /*0760*/  FADD R12, R17, R12 ;  /* 0x0000000c110c7221 */ /* 0x000fc80000000000 */
[----:B------:R-:W-:Y:S01]  /*0770*/  FADD R24, R12, R15 ;  /* 0x0000000f0c187221 */ /* 0x000fe20000000000 */
[----:B------:R-:W-:Y:S06]  /*0780*/  BAR.SYNC.DEFER_BLOCKING 0x0 ;  /* 0x0000000000007b1d */ /* 0x000fec0000010000 */
[----:B------:R-:W-:Y:S05]  /*0790*/  @P1 BRA `(.L_x_2) ;  /* 0xfffffff800d41947 */ /* 0x000fea000383ffff */
.L_x_1:
[----:B------:R-:W-:Y:S05]  /*07a0*/  @!P0 BRA `(.L_x_0) ;  /* 0x0000000400108947 */ /* 0x000fea0003800000 */
[----:B------:R-:W-:Y:S02]  /*07b0*/  ISETP.NE.AND P0, PT, R6, 0x1, PT ;  /* 0x000000010600780c */ /* 0x000fe40003f05270 */
[----:B------:R-:W-:-:S11]  /*07c0*/  LOP3.LUT P1, RZ, R3, 0x2, RZ, 0xc0, !PT ;  /* 0x0000000203ff7812 */ /* 0x000fd6000782c0ff */
[----:B------:R-:W-:Y:S05]  /*07d0*/  @!P0 BRA `(.L_x_3) ;  /* 0x0000000000a88947 */ /* 0x000fea0003800000 */
[----:B------:R-:W1:Y:S01]  /*07e0*/  LDC.64 R12, c[0x0][0x388] ;  /* 0x0000e200ff0c7b82 */ /* 0x000e620000000a00 */
[C---:B------:R-:W-:Y:S01]  /*07f0*/  IMAD R19, R10.reuse, 0x2, R0 ;  /* 0x000000020a137824 */ /* 0x040fe200078e0200 */
[----:B------:R-:W-:-:S03]  /*0800*/  LEA R5, R10, R7, 0x1 ;  /* 0x000000070a057211 */ /* 0x000fc600078e08ff */
[----:B------:R-:W-:-:S03]  /*0810*/  IMAD R17, R19, R3, R4 ;  /* 0x0000000313117224 */ /* 0x000fc600078e0204 */
[----:B------:R-:W2:Y:S01]  /*0820*/  LDC.64 R14, c[0x0][0x390] ;  /* 0x0000e400ff0e7b82 */ /* 0x000ea20000000a00 */
[----:B-1----:R-:W-:-:S05]  /*0830*/  IMAD.WIDE R12, R5, 0x4, R12 ;  /* 0x00000004050c7825 */ /* 0x002fca00078e020c */
[----:B0-----:R-:W3:Y:S01]  /*0840*/  LDG.E R6, desc[UR8][R12.64] ;  /* 0x000000080c067981 */ /* 0x001ee2000c1e1900 */
[----:B--2---:R-:W-:-:S06]  /*0850*/  IMAD.WIDE.U32 R16, R17, 0x4, R14 ;  /* 0x0000000411107825 */ /* 0x004fcc00078e000e */
[----:B------:R-:W2:Y:S01]  /*0860*/  LDG.E R17, desc[UR8][R16.64] ;  /* 0x0000000810117981 */ /* 0x000ea2000c1e1900 */
[----:B------:R-:W-:-:S05]  /*0870*/  IADD3 R19, PT, PT, R19, 0x2, RZ ;  /* 0x0000000213137810 */ /* 0x000fca0007ffe0ff */
[----:B------:R-:W-:-:S04]  /*0880*/  IMAD R19, R19, R3, R4 ;  /* 0x0000000313137224 */ /* 0x000fc800078e0204 */
[----:B------:R-:W-:Y:S01]  /*0890*/  IMAD.WIDE.U32 R20, R19, 0x4, R14 ;  /* 0x0000000413147825 */ /* 0x000fe200078e000e */
[----:B---3--:R-:W-:Y:S04]  /*08a0*/  STS [R11], R6 ;  /* 0x000000060b007388 */ /* 0x008fe80000000800 */
[----:B--2---:R-:W-:Y:S01]  /*08b0*/  STS [R18], R17 ;  /* 0x0000001112007388 */ /* 0x004fe20000000800 */
[----:B------:R-:W-:Y:S06]  /*08c0*/  BAR.SYNC.DEFER_BLOCKING 0x0 ;  /* 0x0000000000007b1d */ /* 0x000fec0000010000 */
[----:B------:R-:W-:Y:S04]  /*08d0*/  LDS R5, [R9] ;  /* 0x0000000009057984 */ /* 0x000fe80000000800 */
[----:B------:R-:W-:Y:S04]  /*08e0*/  LDS R22, [R9+0x8] ;  /* 0x0000080009167984 */ /* 0x000fe80000000800 */
[----:B------:R-:W0:Y:S01]  /*08f0*/  LDS.64 R14, [R8] ;  /* 0x00000000080e7984 */ /* 0x000e220000000a00 */
[----:B------:R-:W-:Y:S06]  /*0900*/  BAR.SYNC.DEFER_BLOCKING 0x0 ;  /* 0x0000000000007b1d */ /* 0x000fec0000010000 */
[----:B------:R-:W2:Y:S04]  /*0910*/  LDG.E R12, desc[UR8][R12.64+0x8] ;  /* 0x000008080c0c7981 */ /* 0x000ea8000c1e1900 */
[----:B------:R-:W3:Y:S01]  /*0920*/  LDG.E R21, desc[UR8][R20.64] ;  /* 0x0000000814157981 */ /* 0x000ee2000c1e1900 */
[----:B0-----:R-:W-:-:S02]  /*0930*/  IMAD R5, R14, R5, RZ ;  /* 0x000000050e057224 */ /* 0x001fc400078e02ff */
[----:B------:R-:W-:-:S03]  /*0940*/  IMAD R15, R22, R15, RZ ;  /* 0x0000000f160f7224 */ /* 0x000fc600078e02ff */
[----:B------:R-:W-:Y:S02]  /*0950*/  I2FP.F32.S32 R5, R5 ;  /* 0x0000000500057245 */ /* 0x000fe40000201400 */
[----:B------:R-:W-:-:S03]  /*0960*/  I2FP.F32.S32 R6, R15 ;  /* 0x0000000f00067245 */ /* 0x000fc60000201400 */
[----:B------:R-:W-:-:S04]  /*0970*/  FADD R5, R24, R5 ;  /* 0x0000000518057221 */ /* 0x000fc80000000000 */
[----:B------:R-:W-:Y:S01]  /*0980*/  FADD R5, R5, R6 ;  /* 0x0000000605057221 */ /* 0x000fe20000000000 */
[----:B------:R-:W-:-:S04]  /*0990*/  LEA R10, R10, -R10, 0x1 ;  /* 0x8000000a0a0a7211 */ /* 0x000fc800078e08ff */
[----:B------:R-:W-:Y:S01]  /*09a0*/  IADD3 R10, PT, PT, R10, 0x2, RZ ;  /* 0x000000020a0a7810 */ /* 0x000fe20007ffe0ff */
        /* <DEDUP_REMOVED lines=13> */
.L_x_3:
[----:B------:R-:W-:Y:S05]  /*0a80*/  @!P1 BRA `(.L_x_0) ;  /* 0x0000000000589947 */ /* 0x000fea0003800000 */
[----:B------:R-:W1:Y:S01]  /*0a90*/  LDC.64 R14, c[0x0][0x388] ;  /* 0x0000e200ff0e7b82 */ /* 0x000e620000000a00 */
[C---:B------:R-:W-:Y:S02]  /*0aa0*/  LEA R0, R10.reuse, R0, 0x1 ;  /* 0x000000000a007211 */ /* 0x040fe400078e08ff */
[----:B------:R-:W-:-:S03]  /*0ab0*/  LEA R7, R10, R7, 0x1 ;  /* 0x000000070a077211 */ /* 0x000fc600078e08ff */
[----:B------:R-:W-:Y:S02]  /*0ac0*/  IMAD R5, R0, R3, R4 ;  /* 0x0000000300057224 */ /* 0x000fe400078e0204 */
[----:B------:R-:W2:Y:S01]  /*0ad0*/  LDC.64 R12, c[0x0][0x390] ;  /* 0x0000e400ff0c7b82 */ /* 0x000ea20000000a00 */
[----:B-1----:R-:W-:-:S06]  /*0ae0*/  IMAD.WIDE R14, R7, 0x4, R14 ;  /* 0x00000004070e7825 */ /* 0x002fcc00078e020e */
[----:B0-----:R-:W3:Y:S01]  /*0af0*/  LDG.E R14, desc[UR8][R14.64] ;  /* 0x000000080e0e7981 */ /* 0x001ee2000c1e1900 */
[----:B--2---:R-:W-:-:S06]  /*0b00*/  IMAD.WIDE.U32 R12, R5, 0x4, R12 ;  /* 0x00000004050c7825 */ /* 0x004fcc00078e000c */
[----:B------:R-:W2:Y:S04]  /*0b10*/  LDG.E R13, desc[UR8][R12.64] ;  /* 0x000000080c0d7981 */ /* 0x000ea8000c1e1900 */
[----:B---3--:R-:W-:Y:S04]  /*0b20*/  STS [R11], R14 ;  /* 0x0000000e0b007388 */ /* 0x008fe80000000800 */
[----:B--2---:R-:W-:Y:S01]  /*0b30*/  STS [R18], R13 ;  /* 0x0000000d12007388 */ /* 0x004fe20000000800 */
        /* <DEDUP_REMOVED lines=11> */
.L_x_0:
[----:B------:R-:W1:Y:S01]  /*0bf0*/  LDC.64 R6, c[0x0][0x380] ;  /* 0x0000e000ff067b82 */ /* 0x000e620000000a00 */
[----:B------:R-:W0:Y:S01]  /*0c00*/  F2I.TRUNC.NTZ R5, R24 ;  /* 0x0000001800057305 */ /* 0x000e22000020f100 */
[----:B------:R-:W-:-:S04]  /*0c10*/  IMAD R3, R2, R3, R4 ;  /* 0x0000000302037224 */ /* 0x000fc800078e0204 */
[----:B-1----:R-:W-:-:S05]  /*0c20*/  IMAD.WIDE.U32 R2, R3, 0x4, R6 ;  /* 0x0000000403027825 */ /* 0x002fca00078e0006 */
[----:B0-----:R-:W-:Y:S01]  /*0c30*/  STG.E desc[UR8][R2.64], R5 ;  /* 0x0000000502007986 */ /* 0x001fe2000c101908 */
[----:B------:R-:W-:Y:S05]  /*0c40*/  EXIT ;  /* 0x000000000000794d */ /* 0x000fea0003800000 */
.L_x_4:
[----:B------:R-:W-:-:S00]  /*0c50*/  BRA `(.L_x_4) ;  /* 0xfffffffc00fc7947 */ /* 0x000fc0000383ffff */
[----:B------:R-:W-:-:S00]  /*0c60*/  NOP ;  /* 0x0000000000007918 */ /* 0x000fc00000000000 */
        /* <DEDUP_REMOVED lines=9> */
.L_x_5:


//--------------------- .nv.shared._Z7multMatPiS_S_i --------------------------
	.section	.nv.shared._Z7multMatPiS_S_i,"aw",@nobits
	.sectionflags	@""
	.align	4
.nv.shared._Z7multMatPiS_S_i:
	.zero		1056


//--------------------- .nv.shared.reserved.0     --------------------------
	.section	.nv.shared.reserved.0,"aw",@nobits
	.weak		__nv_reservedSMEM_offset_0_alias
	.size		__nv_reservedSMEM_offset_0_alias, 0, 64
	.other		__nv_reservedSMEM_offset_0_alias,@"STO_CUDA_RESERVED_SHARED STV_DEFAULT"
__nv_reservedSMEM_offset_0_alias:
	.zero		0
	.zero		64


//--------------------- .nv.constant0._Z7multMatPiS_S_i --------------------------
	.section	.nv.constant0._Z7multMatPiS_S_i,"a",@progbits
	.sectionflags	@""
	.align	4
.nv.constant0._Z7multMatPiS_S_i:
	.zero		924


//--------------------- SYMBOLS --------------------------

	.type		.nv.reservedSmem.offset0,@object
	.size		.nv.reservedSmem.offset0,0x4
	.type		.nv.reservedSmem.cap,@object
	.size		.nv.reservedSmem.cap,0x4
